//
// Generated by NVIDIA NVVM Compiler
//
// Compiler Build ID: CL-36424714
// Cuda compilation tools, release 13.0, V13.0.88
// Based on NVVM 20.0.0
//

.version 9.0
.target sm_100
.address_size 64

	// .globl	_Z20tiledMatrixMulKernelPfS_S_i
// _ZZ20tiledMatrixMulKernelPfS_S_iE8shared_a has been demoted
// _ZZ20tiledMatrixMulKernelPfS_S_iE8shared_b has been demoted

.visible .entry _Z20tiledMatrixMulKernelPfS_S_i(
	.param .u64 .ptr .align 1 _Z20tiledMatrixMulKernelPfS_S_i_param_0,
	.param .u64 .ptr .align 1 _Z20tiledMatrixMulKernelPfS_S_i_param_1,
	.param .u64 .ptr .align 1 _Z20tiledMatrixMulKernelPfS_S_i_param_2,
	.param .u32 _Z20tiledMatrixMulKernelPfS_S_i_param_3
)
{
	.reg .pred 	%p<8>;
	.reg .b32 	%r<42>;
	.reg .b32 	%f<207>;
	.reg .b64 	%rd<13>;
	// demoted variable
	.shared .align 4 .b8 _ZZ20tiledMatrixMulKernelPfS_S_iE8shared_a[16384];
	// demoted variable
	.shared .align 4 .b8 _ZZ20tiledMatrixMulKernelPfS_S_iE8shared_b[16384];
	ld.param.u64 	%rd3, [_Z20tiledMatrixMulKernelPfS_S_i_param_0];
	ld.param.u64 	%rd4, [_Z20tiledMatrixMulKernelPfS_S_i_param_1];
	ld.param.u64 	%rd5, [_Z20tiledMatrixMulKernelPfS_S_i_param_2];
	ld.param.u32 	%r23, [_Z20tiledMatrixMulKernelPfS_S_i_param_3];
	mov.u32 	%r24, %ctaid.y;
	mov.u32 	%r25, %ntid.y;
	mov.u32 	%r39, %tid.y;
	mad.lo.s32 	%r2, %r24, %r25, %r39;
	mov.u32 	%r26, %ctaid.x;
	mov.u32 	%r27, %ntid.x;
	mov.u32 	%r37, %tid.x;
	mad.lo.s32 	%r4, %r26, %r27, %r37;
	setp.lt.s32 	%p1, %r23, 1;
	mov.f32 	%f206, 0f00000000;
	@%p1 bra 	$L__BB0_7;
	add.s32 	%r28, %r23, 63;
	shr.u32 	%r29, %r28, 6;
	shl.b32 	%r30, %r39, 8;
	mov.u32 	%r31, _ZZ20tiledMatrixMulKernelPfS_S_iE8shared_a;
	add.s32 	%r5, %r31, %r30;
	shl.b32 	%r32, %r37, 2;
	add.s32 	%r6, %r5, %r32;
	mov.u32 	%r33, _ZZ20tiledMatrixMulKernelPfS_S_iE8shared_b;
	add.s32 	%r8, %r33, %r32;
	add.s32 	%r7, %r8, %r30;
	neg.s32 	%r41, %r29;
	mad.lo.s32 	%r40, %r39, %r23, %r4;
	shl.b32 	%r11, %r23, 6;
	mad.lo.s32 	%r38, %r23, %r2, %r37;
	cvta.to.global.u64 	%rd1, %rd3;
	cvta.to.global.u64 	%rd2, %rd4;
	mov.f32 	%f206, 0f00000000;
$L__BB0_2:
	max.u32 	%r34, %r2, %r37;
	setp.ge.u32 	%p2, %r34, %r23;
	mov.f32 	%f204, 0f00000000;
	@%p2 bra 	$L__BB0_4;
	mul.wide.u32 	%rd6, %r38, 4;
	add.s64 	%rd7, %rd1, %rd6;
	ld.global.f32 	%f204, [%rd7];
$L__BB0_4:
	setp.ge.s32 	%p3, %r4, %r23;
	st.shared.f32 	[%r6], %f204;
	setp.ge.u32 	%p4, %r39, %r23;
	mov.f32 	%f205, 0f00000000;
	or.pred  	%p5, %p3, %p4;
	@%p5 bra 	$L__BB0_6;
	mul.wide.u32 	%rd8, %r40, 4;
	add.s64 	%rd9, %rd2, %rd8;
	ld.global.f32 	%f205, [%rd9];
$L__BB0_6:
	st.shared.f32 	[%r7], %f205;
	bar.sync 	0;
	ld.shared.f32 	%f12, [%r5];
	ld.shared.f32 	%f13, [%r8];
	fma.rn.f32 	%f14, %f12, %f13, %f206;
	ld.shared.f32 	%f15, [%r5+4];
	ld.shared.f32 	%f16, [%r8+256];
	fma.rn.f32 	%f17, %f15, %f16, %f14;
	ld.shared.f32 	%f18, [%r5+8];
	ld.shared.f32 	%f19, [%r8+512];
	fma.rn.f32 	%f20, %f18, %f19, %f17;
	ld.shared.f32 	%f21, [%r5+12];
	ld.shared.f32 	%f22, [%r8+768];
	fma.rn.f32 	%f23, %f21, %f22, %f20;
	ld.shared.f32 	%f24, [%r5+16];
	ld.shared.f32 	%f25, [%r8+1024];
	fma.rn.f32 	%f26, %f24, %f25, %f23;
	ld.shared.f32 	%f27, [%r5+20];
	ld.shared.f32 	%f28, [%r8+1280];
	fma.rn.f32 	%f29, %f27, %f28, %f26;
	ld.shared.f32 	%f30, [%r5+24];
	ld.shared.f32 	%f31, [%r8+1536];
	fma.rn.f32 	%f32, %f30, %f31, %f29;
	ld.shared.f32 	%f33, [%r5+28];
	ld.shared.f32 	%f34, [%r8+1792];
	fma.rn.f32 	%f35, %f33, %f34, %f32;
	ld.shared.f32 	%f36, [%r5+32];
	ld.shared.f32 	%f37, [%r8+2048];
	fma.rn.f32 	%f38, %f36, %f37, %f35;
	ld.shared.f32 	%f39, [%r5+36];
	ld.shared.f32 	%f40, [%r8+2304];
	fma.rn.f32 	%f41, %f39, %f40, %f38;
	ld.shared.f32 	%f42, [%r5+40];
	ld.shared.f32 	%f43, [%r8+2560];
	fma.rn.f32 	%f44, %f42, %f43, %f41;
	ld.shared.f32 	%f45, [%r5+44];
	ld.shared.f32 	%f46, [%r8+2816];
	fma.rn.f32 	%f47, %f45, %f46, %f44;
	ld.shared.f32 	%f48, [%r5+48];
	ld.shared.f32 	%f49, [%r8+3072];
	fma.rn.f32 	%f50, %f48, %f49, %f47;
	ld.shared.f32 	%f51, [%r5+52];
	ld.shared.f32 	%f52, [%r8+3328];
	fma.rn.f32 	%f53, %f51, %f52, %f50;
	ld.shared.f32 	%f54, [%r5+56];
	ld.shared.f32 	%f55, [%r8+3584];
	fma.rn.f32 	%f56, %f54, %f55, %f53;
	ld.shared.f32 	%f57, [%r5+60];
	ld.shared.f32 	%f58, [%r8+3840];
	fma.rn.f32 	%f59, %f57, %f58, %f56;
	ld.shared.f32 	%f60, [%r5+64];
	ld.shared.f32 	%f61, [%r8+4096];
	fma.rn.f32 	%f62, %f60, %f61, %f59;
	ld.shared.f32 	%f63, [%r5+68];
	ld.shared.f32 	%f64, [%r8+4352];
	fma.rn.f32 	%f65, %f63, %f64, %f62;
	ld.shared.f32 	%f66, [%r5+72];
	ld.shared.f32 	%f67, [%r8+4608];
	fma.rn.f32 	%f68, %f66, %f67, %f65;
	ld.shared.f32 	%f69, [%r5+76];
	ld.shared.f32 	%f70, [%r8+4864];
	fma.rn.f32 	%f71, %f69, %f70, %f68;
	ld.shared.f32 	%f72, [%r5+80];
	ld.shared.f32 	%f73, [%r8+5120];
	fma.rn.f32 	%f74, %f72, %f73, %f71;
	ld.shared.f32 	%f75, [%r5+84];
	ld.shared.f32 	%f76, [%r8+5376];
	fma.rn.f32 	%f77, %f75, %f76, %f74;
	ld.shared.f32 	%f78, [%r5+88];
	ld.shared.f32 	%f79, [%r8+5632];
	fma.rn.f32 	%f80, %f78, %f79, %f77;
	ld.shared.f32 	%f81, [%r5+92];
	ld.shared.f32 	%f82, [%r8+5888];
	fma.rn.f32 	%f83, %f81, %f82, %f80;
	ld.shared.f32 	%f84, [%r5+96];
	ld.shared.f32 	%f85, [%r8+6144];
	fma.rn.f32 	%f86, %f84, %f85, %f83;
	ld.shared.f32 	%f87, [%r5+100];
	ld.shared.f32 	%f88, [%r8+6400];
	fma.rn.f32 	%f89, %f87, %f88, %f86;
	ld.shared.f32 	%f90, [%r5+104];
	ld.shared.f32 	%f91, [%r8+6656];
	fma.rn.f32 	%f92, %f90, %f91, %f89;
	ld.shared.f32 	%f93, [%r5+108];
	ld.shared.f32 	%f94, [%r8+6912];
	fma.rn.f32 	%f95, %f93, %f94, %f92;
	ld.shared.f32 	%f96, [%r5+112];
	ld.shared.f32 	%f97, [%r8+7168];
	fma.rn.f32 	%f98, %f96, %f97, %f95;
	ld.shared.f32 	%f99, [%r5+116];
	ld.shared.f32 	%f100, [%r8+7424];
	fma.rn.f32 	%f101, %f99, %f100, %f98;
	ld.shared.f32 	%f102, [%r5+120];
	ld.shared.f32 	%f103, [%r8+7680];
	fma.rn.f32 	%f104, %f102, %f103, %f101;
	ld.shared.f32 	%f105, [%r5+124];
	ld.shared.f32 	%f106, [%r8+7936];
	fma.rn.f32 	%f107, %f105, %f106, %f104;
	ld.shared.f32 	%f108, [%r5+128];
	ld.shared.f32 	%f109, [%r8+8192];
	fma.rn.f32 	%f110, %f108, %f109, %f107;
	ld.shared.f32 	%f111, [%r5+132];
	ld.shared.f32 	%f112, [%r8+8448];
	fma.rn.f32 	%f113, %f111, %f112, %f110;
	ld.shared.f32 	%f114, [%r5+136];
	ld.shared.f32 	%f115, [%r8+8704];
	fma.rn.f32 	%f116, %f114, %f115, %f113;
	ld.shared.f32 	%f117, [%r5+140];
	ld.shared.f32 	%f118, [%r8+8960];
	fma.rn.f32 	%f119, %f117, %f118, %f116;
	ld.shared.f32 	%f120, [%r5+144];
	ld.shared.f32 	%f121, [%r8+9216];
	fma.rn.f32 	%f122, %f120, %f121, %f119;
	ld.shared.f32 	%f123, [%r5+148];
	ld.shared.f32 	%f124, [%r8+9472];
	fma.rn.f32 	%f125, %f123, %f124, %f122;
	ld.shared.f32 	%f126, [%r5+152];
	ld.shared.f32 	%f127, [%r8+9728];
	fma.rn.f32 	%f128, %f126, %f127, %f125;
	ld.shared.f32 	%f129, [%r5+156];
	ld.shared.f32 	%f130, [%r8+9984];
	fma.rn.f32 	%f131, %f129, %f130, %f128;
	ld.shared.f32 	%f132, [%r5+160];
	ld.shared.f32 	%f133, [%r8+10240];
	fma.rn.f32 	%f134, %f132, %f133, %f131;
	ld.shared.f32 	%f135, [%r5+164];
	ld.shared.f32 	%f136, [%r8+10496];
	fma.rn.f32 	%f137, %f135, %f136, %f134;
	ld.shared.f32 	%f138, [%r5+168];
	ld.shared.f32 	%f139, [%r8+10752];
	fma.rn.f32 	%f140, %f138, %f139, %f137;
	ld.shared.f32 	%f141, [%r5+172];
	ld.shared.f32 	%f142, [%r8+11008];
	fma.rn.f32 	%f143, %f141, %f142, %f140;
	ld.shared.f32 	%f144, [%r5+176];
	ld.shared.f32 	%f145, [%r8+11264];
	fma.rn.f32 	%f146, %f144, %f145, %f143;
	ld.shared.f32 	%f147, [%r5+180];
	ld.shared.f32 	%f148, [%r8+11520];
	fma.rn.f32 	%f149, %f147, %f148, %f146;
	ld.shared.f32 	%f150, [%r5+184];
	ld.shared.f32 	%f151, [%r8+11776];
	fma.rn.f32 	%f152, %f150, %f151, %f149;
	ld.shared.f32 	%f153, [%r5+188];
	ld.shared.f32 	%f154, [%r8+12032];
	fma.rn.f32 	%f155, %f153, %f154, %f152;
	ld.shared.f32 	%f156, [%r5+192];
	ld.shared.f32 	%f157, [%r8+12288];
	fma.rn.f32 	%f158, %f156, %f157, %f155;
	ld.shared.f32 	%f159, [%r5+196];
	ld.shared.f32 	%f160, [%r8+12544];
	fma.rn.f32 	%f161, %f159, %f160, %f158;
	ld.shared.f32 	%f162, [%r5+200];
	ld.shared.f32 	%f163, [%r8+12800];
	fma.rn.f32 	%f164, %f162, %f163, %f161;
	ld.shared.f32 	%f165, [%r5+204];
	ld.shared.f32 	%f166, [%r8+13056];
	fma.rn.f32 	%f167, %f165, %f166, %f164;
	ld.shared.f32 	%f168, [%r5+208];
	ld.shared.f32 	%f169, [%r8+13312];
	fma.rn.f32 	%f170, %f168, %f169, %f167;
	ld.shared.f32 	%f171, [%r5+212];
	ld.shared.f32 	%f172, [%r8+13568];
	fma.rn.f32 	%f173, %f171, %f172, %f170;
	ld.shared.f32 	%f174, [%r5+216];
	ld.shared.f32 	%f175, [%r8+13824];
	fma.rn.f32 	%f176, %f174, %f175, %f173;
	ld.shared.f32 	%f177, [%r5+220];
	ld.shared.f32 	%f178, [%r8+14080];
	fma.rn.f32 	%f179, %f177, %f178, %f176;
	ld.shared.f32 	%f180, [%r5+224];
	ld.shared.f32 	%f181, [%r8+14336];
	fma.rn.f32 	%f182, %f180, %f181, %f179;
	ld.shared.f32 	%f183, [%r5+228];
	ld.shared.f32 	%f184, [%r8+14592];
	fma.rn.f32 	%f185, %f183, %f184, %f182;
	ld.shared.f32 	%f186, [%r5+232];
	ld.shared.f32 	%f187, [%r8+14848];
	fma.rn.f32 	%f188, %f186, %f187, %f185;
	ld.shared.f32 	%f189, [%r5+236];
	ld.shared.f32 	%f190, [%r8+15104];
	fma.rn.f32 	%f191, %f189, %f190, %f188;
	ld.shared.f32 	%f192, [%r5+240];
	ld.shared.f32 	%f193, [%r8+15360];
	fma.rn.f32 	%f194, %f192, %f193, %f191;
	ld.shared.f32 	%f195, [%r5+244];
	ld.shared.f32 	%f196, [%r8+15616];
	fma.rn.f32 	%f197, %f195, %f196, %f194;
	ld.shared.f32 	%f198, [%r5+248];
	ld.shared.f32 	%f199, [%r8+15872];
	fma.rn.f32 	%f200, %f198, %f199, %f197;
	ld.shared.f32 	%f201, [%r5+252];
	ld.shared.f32 	%f202, [%r8+16128];
	fma.rn.f32 	%f206, %f201, %f202, %f200;
	bar.sync 	0;
	add.s32 	%r41, %r41, 1;
	setp.ne.s32 	%p6, %r41, 0;
	add.s32 	%r40, %r40, %r11;
	add.s32 	%r39, %r39, 64;
	add.s32 	%r38, %r38, 64;
	add.s32 	%r37, %r37, 64;
	@%p6 bra 	$L__BB0_2;
$L__BB0_7:
	max.s32 	%r35, %r2, %r4;
	setp.ge.s32 	%p7, %r35, %r23;
	@%p7 bra 	$L__BB0_9;
	mad.lo.s32 	%r36, %r23, %r2, %r4;
	cvta.to.global.u64 	%rd10, %rd5;
	mul.wide.s32 	%rd11, %r36, 4;
	add.s64 	%rd12, %rd10, %rd11;
	st.global.f32 	[%rd12], %f206;
$L__BB0_9:
	ret;

}


// ===== COMPILED SASS (sm_100) =====

	.target	sm_100

	.elftype	@"ET_EXEC"


//--------------------- .note.nv.tkinfo           --------------------------
	.section	.note.nv.tkinfo,"",@"SHT_NOTE"
	.sectionflags	@"SHF_NOTE_NV_TKINFO"
	.tkinfo
        /*0018*/ 	.word	0x00000002
        /*0030*/ 	.string	""
        /*0030*/ 	.string	"ptxas"
        /*0030*/ 	.string	"Cuda compilation tools, release 13.0, V13.0.88"
        /*0030*/ 	.string	"Build cuda_13.0.r13.0/compiler.36424714_0"
        /*0030*/ 	.string	"-arch sm_100 -m 64 "



//--------------------- .note.nv.cuinfo           --------------------------
	.section	.note.nv.cuinfo,"",@"SHT_NOTE"
	.sectionflags	@"SHF_NOTE_NV_CUINFO"
        /*0018*/ 	.short	0x0002
        /*001a*/ 	.short	0x0064
        /*001c*/ 	.short	0x0082
	.zero		2


//--------------------- .nv.info                  --------------------------
	.section	.nv.info,"",@"SHT_CUDA_INFO"
	.align	4


	//----- nvinfo : EIATTR_REGCOUNT
	.align		4
        /*0000*/ 	.byte	0x04, 0x2f
        /*0002*/ 	.short	(.L_1 - .L_0)
	.align		4
.L_0:
        /*0004*/ 	.word	index@(_Z20tiledMatrixMulKernelPfS_S_i)
        /*0008*/ 	.word	0x00000020


	//----- nvinfo : EIATTR_FRAME_SIZE
	.align		4
.L_1:
        /*000c*/ 	.byte	0x04, 0x11
        /*000e*/ 	.short	(.L_3 - .L_2)
	.align		4
.L_2:
        /*0010*/ 	.word	index@(_Z20tiledMatrixMulKernelPfS_S_i)
        /*0014*/ 	.word	0x00000000


	//----- nvinfo : EIATTR_MIN_STACK_SIZE
	.align		4
.L_3:
        /*0018*/ 	.byte	0x04, 0x12
        /*001a*/ 	.short	(.L_5 - .L_4)
	.align		4
.L_4:
        /*001c*/ 	.word	index@(_Z20tiledMatrixMulKernelPfS_S_i)
        /*0020*/ 	.word	0x00000000
.L_5:


//--------------------- .nv.compat                --------------------------
	.section	.nv.compat,"",@"SHT_CUDA_COMPAT_INFO"
	.align	4
        /*0000*/ 	.byte	0x02, 0x09, 0x00, 0x00, 0x02, 0x02, 0x01, 0x00, 0x02, 0x05, 0x05, 0x00, 0x03, 0x07, 0x01, 0x01
        /*0010*/ 	.byte	0x02, 0x03, 0x00, 0x00, 0x02, 0x06, 0x01, 0x00, 0x04, 0x0b, 0x08, 0x00, 0x09, 0x00, 0x00, 0x00
        /*0020*/ 	.byte	0x00, 0x00, 0x00, 0x00


//--------------------- .nv.info._Z20tiledMatrixMulKernelPfS_S_i --------------------------
	.section	.nv.info._Z20tiledMatrixMulKernelPfS_S_i,"",@"SHT_CUDA_INFO"
	.sectionflags	@""
	.align	4


	//----- nvinfo : EIATTR_CUDA_API_VERSION
	.align		4
        /*0000*/ 	.byte	0x04, 0x37
        /*0002*/ 	.short	(.L_7 - .L_6)
.L_6:
        /*0004*/ 	.word	0x00000082


	//----- nvinfo : EIATTR_KPARAM_INFO
	.align		4
.L_7:
        /*0008*/ 	.byte	0x04, 0x17
        /*000a*/ 	.short	(.L_9 - .L_8)
.L_8:
        /*000c*/ 	.word	0x00000000
        /*0010*/ 	.short	0x0003
        /*0012*/ 	.short	0x0018
        /*0014*/ 	.byte	0x00, 0xf0, 0x11, 0x00


	//----- nvinfo : EIATTR_KPARAM_INFO
	.align		4
.L_9:
        /*0018*/ 	.byte	0x04, 0x17
        /*001a*/ 	.short	(.L_11 - .L_10)
.L_10:
        /*001c*/ 	.word	0x00000000
        /*0020*/ 	.short	0x0002
        /*0022*/ 	.short	0x0010
        /*0024*/ 	.byte	0x00, 0xf5, 0x21, 0x00


	//----- nvinfo : EIATTR_KPARAM_INFO
	.align		4
.L_11:
        /*0028*/ 	.byte	0x04, 0x17
        /*002a*/ 	.short	(.L_13 - .L_12)
.L_12:
        /*002c*/ 	.word	0x00000000
        /*0030*/ 	.short	0x0001
        /*0032*/ 	.short	0x0008
        /*0034*/ 	.byte	0x00, 0xf5, 0x21, 0x00


	//----- nvinfo : EIATTR_KPARAM_INFO
	.align		4
.L_13:
        /*0038*/ 	.byte	0x04, 0x17
        /*003a*/ 	.short	(.L_15 - .L_14)
.L_14:
        /*003c*/ 	.word	0x00000000
        /*0040*/ 	.short	0x0000
        /*0042*/ 	.short	0x0000
        /*0044*/ 	.byte	0x00, 0xf5, 0x21, 0x00


	//----- nvinfo : EIATTR_SPARSE_MMA_MASK
	.align		4
.L_15:
        /*0048*/ 	.byte	0x03, 0x50
        /*004a*/ 	.short	0x0000


	//----- nvinfo : EIATTR_MAXREG_COUNT
	.align		4
        /*004c*/ 	.byte	0x03, 0x1b
        /*004e*/ 	.short	0x00ff


	//----- nvinfo : EIATTR_NUM_BARRIERS
	.align		4
        /*0050*/ 	.byte	0x02, 0x4c
        /*0052*/ 	.byte	0x01
	.zero		1


	//----- nvinfo : EIATTR_MERCURY_ISA_VERSION
	.align		4
        /*0054*/ 	.byte	0x03, 0x5f
        /*0056*/ 	.short	0x0101


	//----- nvinfo : EIATTR_VRC_CTA_INIT_COUNT
	.align		4
        /*0058*/ 	.byte	0x02, 0x4a
	.zero		1
	.zero		1


	//----- nvinfo : EIATTR_EXIT_INSTR_OFFSETS
	.align		4
        /*005c*/ 	.byte	0x04, 0x1c
        /*005e*/ 	.short	(.L_17 - .L_16)


	//   ....[0]....
.L_16:
        /*0060*/ 	.word	0x00000c90


	//   ....[1]....
        /*0064*/ 	.word	0x00000ce0


	//----- nvinfo : EIATTR_CBANK_PARAM_SIZE
	.align		4
.L_17:
        /*0068*/ 	.byte	0x03, 0x19
        /*006a*/ 	.short	0x001c


	//----- nvinfo : EIATTR_PARAM_CBANK
	.align		4
        /*006c*/ 	.byte	0x04, 0x0a
        /*006e*/ 	.short	(.L_19 - .L_18)
	.align		4
.L_18:
        /*0070*/ 	.word	index@(.nv.constant0._Z20tiledMatrixMulKernelPfS_S_i)
        /*0074*/ 	.short	0x0380
        /*0076*/ 	.short	0x001c


	//----- nvinfo : EIATTR_SW_WAR
	.align		4
.L_19:
        /*0078*/ 	.byte	0x04, 0x36
        /*007a*/ 	.short	(.L_21 - .L_20)
.L_20:
        /*007c*/ 	.word	0x00000008
.L_21:


//--------------------- .nv.callgraph             --------------------------
	.section	.nv.callgraph,"",@"SHT_CUDA_CALLGRAPH"
	.align	4
	.sectionentsize	8
	.align		4
        /*0000*/ 	.word	0x00000000
	.align		4
        /*0004*/ 	.word	0xffffffff
	.align		4
        /*0008*/ 	.word	0x00000000
	.align		4
        /*000c*/ 	.word	0xfffffffe
	.align		4
        /*0010*/ 	.word	0x00000000
	.align		4
        /*0014*/ 	.word	0xfffffffd
	.align		4
        /*0018*/ 	.word	0x00000000
	.align		4
        /*001c*/ 	.word	0xfffffffc


//--------------------- .text._Z20tiledMatrixMulKernelPfS_S_i --------------------------
	.section	.text._Z20tiledMatrixMulKernelPfS_S_i,"ax",@progbits
	.align	128
        .global         _Z20tiledMatrixMulKernelPfS_S_i
        .type           _Z20tiledMatrixMulKernelPfS_S_i,@function
        .size           _Z20tiledMatrixMulKernelPfS_S_i,(.L_x_3 - _Z20tiledMatrixMulKernelPfS_S_i)
        .other          _Z20tiledMatrixMulKernelPfS_S_i,@"STO_CUDA_ENTRY STV_DEFAULT"
_Z20tiledMatrixMulKernelPfS_S_i:
.text._Z20tiledMatrixMulKernelPfS_S_i:
[----:B------:R-:W-:Y:S01]  /*0000*/  LDC R1, c[0x0][0x37c] ;  /* 0x0000df00ff017b82 */ /* 0x000fe20000000800 */
[----:B------:R-:W0:Y:S01]  /*0010*/  LDCU UR6, c[0x0][0x398] ;  /* 0x00007300ff0677ac */ /* 0x000e220008000800 */
[----:B------:R-:W1:Y:S06]  /*0020*/  S2R R19, SR_TID.Y ;  /* 0x0000000000137919 */ /* 0x000e6c0000002200 */
[----:B------:R-:W1:Y:S01]  /*0030*/  LDC R23, c[0x0][0x364] ;  /* 0x0000d900ff177b82 */ /* 0x000e620000000800 */
[----:B------:R-:W-:Y:S01]  /*0040*/  HFMA2 R25, -RZ, RZ, 0, 0 ;  /* 0x00000000ff197431 */ /* 0x000fe200000001ff */
[----:B------:R-:W2:Y:S01]  /*0050*/  LDCU.64 UR8, c[0x0][0x358] ;  /* 0x00006b00ff0877ac */ /* 0x000ea20008000a00 */
[----:B------:R-:W3:Y:S05]  /*0060*/  S2R R18, SR_TID.X ;  /* 0x0000000000127919 */ /* 0x000eea0000002100 */
[----:B------:R-:W1:Y:S08]  /*0070*/  S2UR UR4, SR_CTAID.Y ;  /* 0x00000000000479c3 */ /* 0x000e700000002600 */
[----:B------:R-:W3:Y:S01]  /*0080*/  S2UR UR5, SR_CTAID.X ;  /* 0x00000000000579c3 */ /* 0x000ee20000002500 */
[----:B0-----:R-:W-:-:S04]  /*0090*/  MOV R6, UR6 ;  /* 0x0000000600067c02 */ /* 0x001fc80008000f00 */
[----:B------:R-:W-:-:S03]  /*00a0*/  ISETP.GE.AND P0, PT, R6, 0x1, PT ;  /* 0x000000010600780c */ /* 0x000fc60003f06270 */
[----:B------:R-:W3:Y:S01]  /*00b0*/  LDC R21, c[0x0][0x360] ;  /* 0x0000d800ff157b82 */ /* 0x000ee20000000800 */
[----:B-1----:R-:W-:Y:S02]  /*00c0*/  IMAD R23, R23, UR4, R19 ;  /* 0x0000000417177c24 */ /* 0x002fe4000f8e0213 */
[----:B---3--:R-:W-:-:S07]  /*00d0*/  IMAD R21, R21, UR5, R18 ;  /* 0x0000000515157c24 */ /* 0x008fce000f8e0212 */
[----:B--2---:R-:W-:Y:S05]  /*00e0*/  @!P0 BRA `(.L_x_0) ;  /* 0x0000000800e08947 */ /* 0x004fea0003800000 */
[----:B------:R-:W0:Y:S01]  /*00f0*/  S2UR UR6, SR_CgaCtaId ;  /* 0x00000000000679c3 */ /* 0x000e220000008800 */
[----:B------:R-:W-:Y:S01]  /*0100*/  UMOV UR4, 0x400 ;  /* 0x0000040000047882 */ /* 0x000fe20000000000 */
[----:B------:R-:W-:Y:S01]  /*0110*/  IADD3 R2, PT, PT, R6, 0x3f, RZ ;  /* 0x0000003f06027810 */ /* 0x000fe20007ffe0ff */
[----:B------:R-:W-:Y:S01]  /*0120*/  UIADD3 UR5, UPT, UPT, UR4, 0x4000, URZ ;  /* 0x0000400004057890 */ /* 0x000fe2000fffe0ff */
[----:B------:R-:W-:Y:S01]  /*0130*/  MOV R25, RZ ;  /* 0x000000ff00197202 */ /* 0x000fe20000000f00 */
[-C--:B------:R-:W-:Y:S01]  /*0140*/  IMAD R17, R19, R6.reuse, R21 ;  /* 0x0000000613117224 */ /* 0x080fe200078e0215 */
[----:B------:R-:W-:Y:S01]  /*0150*/  SHF.R.U32.HI R2, RZ, 0x6, R2 ;  /* 0x00000006ff027819 */ /* 0x000fe20000011602 */
[----:B------:R-:W-:Y:S01]  /*0160*/  IMAD R7, R23, R6, R18 ;  /* 0x0000000617077224 */ /* 0x000fe200078e0212 */
[----:B------:R-:W1:Y:S02]  /*0170*/  LDC R0, c[0x0][0x398] ;  /* 0x0000e600ff007b82 */ /* 0x000e640000000800 */
[----:B------:R-:W-:Y:S01]  /*0180*/  IADD3 R16, PT, PT, -R2, RZ, RZ ;  /* 0x000000ff02107210 */ /* 0x000fe20007ffe1ff */
[----:B0-----:R-:W-:-:S02]  /*0190*/  ULEA UR4, UR6, UR4, 0x18 ;  /* 0x0000000406047291 */ /* 0x001fc4000f8ec0ff */
[----:B------:R-:W-:-:S04]  /*01a0*/  ULEA UR5, UR6, UR5, 0x18 ;  /* 0x0000000506057291 */ /* 0x000fc8000f8ec0ff */
[C---:B------:R-:W-:Y:S02]  /*01b0*/  LEA R5, R19.reuse, UR4, 0x8 ;  /* 0x0000000413057c11 */ /* 0x040fe4000f8e40ff */
[C---:B------:R-:W-:Y:S02]  /*01c0*/  LEA R3, R18.reuse, UR5, 0x2 ;  /* 0x0000000512037c11 */ /* 0x040fe4000f8e10ff */
[----:B------:R-:W-:Y:S02]  /*01d0*/  LEA R4, R18, R5, 0x2 ;  /* 0x0000000512047211 */ /* 0x000fe400078e10ff */
[----:B------:R-:W-:-:S07]  /*01e0*/  LEA R2, R19, R3, 0x8 ;  /* 0x0000000313027211 */ /* 0x000fce00078e40ff */
.L_x_1:
[----:B-1----:R-:W-:Y:S01]  /*01f0*/  MOV R6, R0 ;  /* 0x0000000000067202 */ /* 0x002fe20000000f00 */
[----:B------:R-:W-:Y:S01]  /*0200*/  HFMA2 R29, -RZ, RZ, 0, 0 ;  /* 0x00000000ff1d7431 */ /* 0x000fe200000001ff */
[----:B------:R-:W-:Y:S02]  /*0210*/  VIMNMX.U32 R9, PT, PT, R23, R18, !PT ;  /* 0x0000001217097248 */ /* 0x000fe40007fe0000 */
[-C--:B------:R-:W-:Y:S02]  /*0220*/  ISETP.GE.U32.AND P0, PT, R19, R6.reuse, PT ;  /* 0x000000061300720c */ /* 0x080fe40003f06070 */
[-C--:B------:R-:W-:Y:S02]  /*0230*/  ISETP.GE.U32.AND P1, PT, R9, R6.reuse, PT ;  /* 0x000000060900720c */ /* 0x080fe40003f26070 */
[----:B------:R-:W-:Y:S02]  /*0240*/  ISETP.GE.OR P0, PT, R21, R6, P0 ;  /* 0x000000061500720c */ /* 0x000fe40000706670 */
[----:B------:R-:W-:-:S09]  /*0250*/  MOV R20, RZ ;  /* 0x000000ff00147202 */ /* 0x000fd20000000f00 */
[----:B------:R-:W0:Y:S08]  /*0260*/  @!P1 LDC.64 R10, c[0x0][0x380] ;  /* 0x0000e000ff0a9b82 */ /* 0x000e300000000a00 */
[----:B------:R-:W1:Y:S01]  /*0270*/  @!P0 LDC.64 R8, c[0x0][0x388] ;  /* 0x0000e200ff088b82 */ /* 0x000e620000000a00 */
[----:B0-----:R-:W-:-:S05]  /*0280*/  @!P1 IMAD.WIDE.U32 R10, R7, 0x4, R10 ;  /* 0x00000004070a9825 */ /* 0x001fca00078e000a */
[----:B------:R-:W2:Y:S01]  /*0290*/  @!P1 LDG.E R29, desc[UR8][R10.64] ;  /* 0x000000080a1d9981 */ /* 0x000ea2000c1e1900 */
[----:B-1----:R-:W-:-:S05]  /*02a0*/  @!P0 IMAD.WIDE.U32 R8, R17, 0x4, R8 ;  /* 0x0000000411088825 */ /* 0x002fca00078e0008 */
[----:B------:R-:W3:Y:S04]  /*02b0*/  @!P0 LDG.E R20, desc[UR8][R8.64] ;  /* 0x0000000808148981 */ /* 0x000ee8000c1e1900 */
[----:B--2---:R-:W-:Y:S04]  /*02c0*/  STS [R4], R29 ;  /* 0x0000001d04007388 */ /* 0x004fe80000000800 */
[----:B---3--:R-:W-:Y:S01]  /*02d0*/  STS [R2], R20 ;  /* 0x0000001402007388 */ /* 0x008fe20000000800 */
[----:B------:R-:W-:Y:S06]  /*02e0*/  BAR.SYNC.DEFER_BLOCKING 0x0 ;  /* 0x0000000000007b1d */ /* 0x000fec0000010000 */
[----:B------:R-:W-:Y:S04]  /*02f0*/  LDS R24, [R3] ;  /* 0x0000000003187984 */ /* 0x000fe80000000800 */
[----:B------:R-:W0:Y:S04]  /*0300*/  LDS.128 R12, [R5] ;  /* 0x00000000050c7984 */ /* 0x000e280000000c00 */
[----:B------:R-:W1:Y:S04]  /*0310*/  LDS R26, [R3+0x100] ;  /* 0x00010000031a7984 */ /* 0x000e680000000800 */
[----:B------:R-:W2:Y:S04]  /*0320*/  LDS R27, [R3+0x200] ;  /* 0x00020000031b7984 */ /* 0x000ea80000000800 */
[----:B------:R-:W3:Y:S04]  /*0330*/  LDS R22, [R3+0x300] ;  /* 0x0003000003167984 */ /* 0x000ee80000000800 */
[----:B------:R-:W-:Y:S04]  /*0340*/  LDS.128 R8, [R5+0x10] ;  /* 0x0000100005087984 */ /* 0x000fe80000000c00 */
[----:B------:R-:W-:Y:S01]  /*0350*/  LDS R20, [R3+0x500] ;  /* 0x0005000003147984 */ /* 0x000fe20000000800 */
[----:B0-----:R-:W-:-:S03]  /*0360*/  FFMA R12, R12, R24, R25 ;  /* 0x000000180c0c7223 */ /* 0x001fc60000000019 */
[----:B------:R-:W0:Y:S01]  /*0370*/  LDS R25, [R3+0x400] ;  /* 0x0004000003197984 */ /* 0x000e220000000800 */
[----:B-1----:R-:W-:-:S03]  /*0380*/  FFMA R12, R26, R13, R12 ;  /* 0x0000000d1a0c7223 */ /* 0x002fc6000000000c */
[----:B------:R-:W-:Y:S01]  /*0390*/  LDS R24, [R3+0x3700] ;  /* 0x0037000003187984 */ /* 0x000fe20000000800 */
[----:B--2---:R-:W-:-:S03]  /*03a0*/  FFMA R13, R27, R14, R12 ;  /* 0x0000000e1b0d7223 */ /* 0x004fc6000000000c */
[----:B------:R-:W1:Y:S01]  /*03b0*/  LDS R27, [R3+0x600] ;  /* 0x00060000031b7984 */ /* 0x000e620000000800 */
[----:B---3--:R-:W-:-:S03]  /*03c0*/  FFMA R13, R22, R15, R13 ;  /* 0x0000000f160d7223 */ /* 0x008fc6000000000d */
[----:B------:R-:W2:Y:S01]  /*03d0*/  LDS R22, [R3+0x700] ;  /* 0x0007000003167984 */ /* 0x000ea20000000800 */
[----:B0-----:R-:W-:-:S03]  /*03e0*/  FFMA R29, R8, R25, R13 ;  /* 0x00000019081d7223 */ /* 0x001fc6000000000d */
[----:B------:R-:W-:Y:S04]  /*03f0*/  LDS R25, [R3+0x800] ;  /* 0x0008000003197984 */ /* 0x000fe80000000800 */
[----:B------:R-:W0:Y:S01]  /*0400*/  LDS.128 R12, [R5+0x20] ;  /* 0x00002000050c7984 */ /* 0x000e220000000c00 */
[----:B------:R-:W-:-:S03]  /*0410*/  FFMA R8, R20, R9, R29 ;  /* 0x0000000914087223 */ /* 0x000fc6000000001d */
[----:B------:R-:W3:Y:S01]  /*0420*/  LDS R20, [R3+0x900] ;  /* 0x0009000003147984 */ /* 0x000ee20000000800 */
[----:B-1----:R-:W-:-:S03]  /*0430*/  FFMA R9, R27, R10, R8 ;  /* 0x0000000a1b097223 */ /* 0x002fc60000000008 */
[----:B------:R-:W1:Y:S01]  /*0440*/  LDS R27, [R3+0xa00] ;  /* 0x000a0000031b7984 */ /* 0x000e620000000800 */
[----:B--2---:R-:W-:-:S03]  /*0450*/  FFMA R9, R22, R11, R9 ;  /* 0x0000000b16097223 */ /* 0x004fc60000000009 */
[----:B------:R-:W2:Y:S01]  /*0460*/  LDS R22, [R3+0xb00] ;  /* 0x000b000003167984 */ /* 0x000ea20000000800 */
[----:B0-----:R-:W-:-:S03]  /*0470*/  FFMA R29, R12, R25, R9 ;  /* 0x000000190c1d7223 */ /* 0x001fc60000000009 */
[----:B------:R-:W-:Y:S04]  /*0480*/  LDS R25, [R3+0xc00] ;  /* 0x000c000003197984 */ /* 0x000fe80000000800 */
[----:B------:R-:W0:Y:S01]  /*0490*/  LDS.128 R8, [R5+0x30] ;  /* 0x0000300005087984 */ /* 0x000e220000000c00 */
[----:B---3--:R-:W-:-:S03]  /*04a0*/  FFMA R12, R20, R13, R29 ;  /* 0x0000000d140c7223 */ /* 0x008fc6000000001d */
        /* <DEDUP_REMOVED lines=94> */
[----:B------:R-:W-:Y:S04]  /*0a90*/  LDS R29, [R3+0x3800] ;  /* 0x00380000031d7984 */ /* 0x000fe80000000800 */
[----:B------:R-:W-:Y:S01]  /*0aa0*/  LDS R22, [R3+0x3900] ;  /* 0x0039000003167984 */ /* 0x000fe20000000800 */
[----:B0-----:R-:W-:-:S03]  /*0ab0*/  FFMA R25, R8, R25, R13 ;  /* 0x0000001908197223 */ /* 0x001fc6000000000d */
[----:B------:R-:W0:Y:S01]  /*0ac0*/  LDS.128 R12, [R5+0xe0] ;  /* 0x0000e000050c7984 */ /* 0x000e220000000c00 */
[----:B---3--:R-:W-:-:S03]  /*0ad0*/  FFMA R20, R20, R9, R25 ;  /* 0x0000000914147223 */ /* 0x008fc60000000019 */
[----:B------:R-:W2:Y:S01]  /*0ae0*/  LDS R25, [R3+0x3a00] ;  /* 0x003a000003197984 */ /* 0x000ea20000000800 */
[----:B-1----:R-:W-:-:S03]  /*0af0*/  FFMA R27, R27, R10, R20 ;  /* 0x0000000a1b1b7223 */ /* 0x002fc60000000014 */
[----:B------:R-:W1:Y:S01]  /*0b00*/  LDS R20, [R3+0x3b00] ;  /* 0x003b000003147984 */ /* 0x000e620000000800 */
[----:B------:R-:W-:-:S03]  /*0b10*/  FFMA R11, R24, R11, R27 ;  /* 0x0000000b180b7223 */ /* 0x000fc6000000001b */
[----:B------:R-:W-:Y:S01]  /*0b20*/  LDS R27, [R3+0x3c00] ;  /* 0x003c0000031b7984 */ /* 0x000fe20000000800 */
[----:B0-----:R-:W-:-:S03]  /*0b30*/  FFMA R29, R12, R29, R11 ;  /* 0x0000001d0c1d7223 */ /* 0x001fc6000000000b */
[----:B------:R-:W0:Y:S01]  /*0b40*/  LDS.128 R8, [R5+0xf0] ;  /* 0x0000f00005087984 */ /* 0x000e220000000c00 */
[----:B------:R-:W-:-:S03]  /*0b50*/  FFMA R22, R22, R13, R29 ;  /* 0x0000000d16167223 */ /* 0x000fc6000000001d */
[----:B------:R-:W3:Y:S04]  /*0b60*/  LDS R29, [R3+0x3d00] ;  /* 0x003d0000031d7984 */ /* 0x000ee80000000800 */
[----:B------:R-:W4:Y:S04]  /*0b70*/  LDS R13, [R3+0x3e00] ;  /* 0x003e0000030d7984 */ /* 0x000f280000000800 */
[----:B------:R-:W5:Y:S01]  /*0b80*/  LDS R12, [R3+0x3f00] ;  /* 0x003f0000030c7984 */ /* 0x000f620000000800 */
[----:B--2---:R-:W-:Y:S01]  /*0b90*/  FFMA R25, R25, R14, R22 ;  /* 0x0000000e19197223 */ /* 0x004fe20000000016 */
[----:B------:R-:W-:-:S03]  /*0ba0*/  IADD3 R16, PT, PT, R16, 0x1, RZ ;  /* 0x0000000110107810 */ /* 0x000fc60007ffe0ff */
[----:B-1----:R-:W-:Y:S01]  /*0bb0*/  FFMA R15, R20, R15, R25 ;  /* 0x0000000f140f7223 */ /* 0x002fe20000000019 */
[----:B------:R-:W-:Y:S01]  /*0bc0*/  BAR.SYNC.DEFER_BLOCKING 0x0 ;  /* 0x0000000000007b1d */ /* 0x000fe20000010000 */
[----:B------:R-:W-:Y:S02]  /*0bd0*/  ISETP.NE.AND P0, PT, R16, RZ, PT ;  /* 0x000000ff1000720c */ /* 0x000fe40003f05270 */
[----:B------:R-:W-:Y:S02]  /*0be0*/  IADD3 R18, PT, PT, R18, 0x40, RZ ;  /* 0x0000004012127810 */ /* 0x000fe40007ffe0ff */
[----:B------:R-:W-:Y:S02]  /*0bf0*/  IADD3 R19, PT, PT, R19, 0x40, RZ ;  /* 0x0000004013137810 */ /* 0x000fe40007ffe0ff */
[----:B------:R-:W-:Y:S02]  /*0c00*/  IADD3 R7, PT, PT, R7, 0x40, RZ ;  /* 0x0000004007077810 */ /* 0x000fe40007ffe0ff */
[----:B------:R-:W-:Y:S01]  /*0c10*/  LEA R17, R6, R17, 0x6 ;  /* 0x0000001106117211 */ /* 0x000fe200078e30ff */
[----:B0-----:R-:W-:-:S04]  /*0c20*/  FFMA R8, R8, R27, R15 ;  /* 0x0000001b08087223 */ /* 0x001fc8000000000f */
[----:B---3--:R-:W-:-:S04]  /*0c30*/  FFMA R8, R29, R9, R8 ;  /* 0x000000091d087223 */ /* 0x008fc80000000008 */
[----:B----4-:R-:W-:-:S04]  /*0c40*/  FFMA R13, R13, R10, R8 ;  /* 0x0000000a0d0d7223 */ /* 0x010fc80000000008 */
[----:B-----5:R-:W-:Y:S01]  /*0c50*/  FFMA R25, R12, R11, R13 ;  /* 0x0000000b0c197223 */ /* 0x020fe2000000000d */
[----:B------:R-:W-:Y:S06]  /*0c60*/  @P0 BRA `(.L_x_1) ;  /* 0xfffffff400600947 */ /* 0x000fec000383ffff */
.L_x_0:
[----:B------:R-:W-:-:S04]  /*0c70*/  VIMNMX R3, PT, PT, R23, R21, !PT ;  /* 0x0000001517037248 */ /* 0x000fc80007fe0100 */
[----:B------:R-:W-:-:S13]  /*0c80*/  ISETP.GE.AND P0, PT, R3, R6, PT ;  /* 0x000000060300720c */ /* 0x000fda0003f06270 */
[----:B------:R-:W-:Y:S05]  /*0c90*/  @P0 EXIT ;  /* 0x000000000000094d */ /* 0x000fea0003800000 */
[----:B------:R-:W0:Y:S01]  /*0ca0*/  LDC.64 R2, c[0x0][0x390] ;  /* 0x0000e400ff027b82 */ /* 0x000e220000000a00 */
[----:B------:R-:W-:-:S04]  /*0cb0*/  IMAD R21, R23, R6, R21 ;  /* 0x0000000617157224 */ /* 0x000fc800078e0215 */
[----:B0-----:R-:W-:-:S05]  /*0cc0*/  IMAD.WIDE R2, R21, 0x4, R2 ;  /* 0x0000000415027825 */ /* 0x001fca00078e0202 */
[----:B------:R-:W-:Y:S01]  /*0cd0*/  STG.E desc[UR8][R2.64], R25 ;  /* 0x0000001902007986 */ /* 0x000fe2000c101908 */
[----:B------:R-:W-:Y:S05]  /*0ce0*/  EXIT ;  /* 0x000000000000794d */ /* 0x000fea0003800000 */
.L_x_2:
[----:B------:R-:W-:-:S00]  /*0cf0*/  BRA `(.L_x_2) ;  /* 0xfffffffc00fc7947 */ /* 0x000fc0000383ffff */
[----:B------:R-:W-:-:S00]  /*0d00*/  NOP ;  /* 0x0000000000007918 */ /* 0x000fc00000000000 */
[----:B------:R-:W-:-:S00]  /*0d10*/  NOP ;  /* 0x0000000000007918 */ /* 0x000fc00000000000 */
[----:B------:R-:W-:-:S00]  /*0d20*/  NOP ;  /* 0x0000000000007918 */ /* 0x000fc00000000000 */
[----:B------:R-:W-:-:S00]  /*0d30*/  NOP ;  /* 0x0000000000007918 */ /* 0x000fc00000000000 */
[----:B------:R-:W-:-:S00]  /*0d40*/  NOP ;  /* 0x0000000000007918 */ /* 0x000fc00000000000 */
[----:B------:R-:W-:-:S00]  /*0d50*/  NOP ;  /* 0x0000000000007918 */ /* 0x000fc00000000000 */
[----:B------:R-:W-:-:S00]  /*0d60*/  NOP ;  /* 0x0000000000007918 */ /* 0x000fc00000000000 */
[----:B------:R-:W-:-:S00]  /*0d70*/  NOP ;  /* 0x0000000000007918 */ /* 0x000fc00000000000 */
.L_x_3:


//--------------------- .nv.shared._Z20tiledMatrixMulKernelPfS_S_i --------------------------
	.section	.nv.shared._Z20tiledMatrixMulKernelPfS_S_i,"aw",@nobits
	.sectionflags	@""
	.align	4
.nv.shared._Z20tiledMatrixMulKernelPfS_S_i:
	.zero		33792


//--------------------- .nv.shared.reserved.0     --------------------------
	.section	.nv.shared.reserved.0,"aw",@nobits
	.weak		__nv_reservedSMEM_offset_0_alias
	.size		__nv_reservedSMEM_offset_0_alias, 0, 64
	.other		__nv_reservedSMEM_offset_0_alias,@"STO_CUDA_RESERVED_SHARED STV_DEFAULT"
__nv_reservedSMEM_offset_0_alias:
	.zero		0
	.zero		64


//--------------------- .nv.constant0._Z20tiledMatrixMulKernelPfS_S_i --------------------------
	.section	.nv.constant0._Z20tiledMatrixMulKernelPfS_S_i,"a",@progbits
	.sectionflags	@""
	.align	4
.nv.constant0._Z20tiledMatrixMulKernelPfS_S_i:
	.zero		924


//--------------------- SYMBOLS --------------------------

	.type		.nv.reservedSmem.offset0,@object
	.size		.nv.reservedSmem.offset0,0x4
	.type		.nv.reservedSmem.cap,@object
	.size		.nv.reservedSmem.cap,0x4
